//
// Generated by NVIDIA NVVM Compiler
//
// Compiler Build ID: CL-36424714
// Cuda compilation tools, release 13.0, V13.0.88
// Based on NVVM 20.0.0
//

.version 9.0
.target sm_100
.address_size 64

	// .globl	_Z23selection_sort_parallelPiS_i

.visible .entry _Z23selection_sort_parallelPiS_i(
	.param .u64 .ptr .align 1 _Z23selection_sort_parallelPiS_i_param_0,
	.param .u64 .ptr .align 1 _Z23selection_sort_parallelPiS_i_param_1,
	.param .u32 _Z23selection_sort_parallelPiS_i_param_2
)
{
	.reg .pred 	%p<85>;
	.reg .b32 	%r<103>;
	.reg .b64 	%rd<25>;

	ld.param.u64 	%rd8, [_Z23selection_sort_parallelPiS_i_param_0];
	ld.param.u64 	%rd7, [_Z23selection_sort_parallelPiS_i_param_1];
	ld.param.u32 	%r27, [_Z23selection_sort_parallelPiS_i_param_2];
	cvta.to.global.u64 	%rd1, %rd8;
	mov.u32 	%r28, %ctaid.x;
	mov.u32 	%r29, %ntid.x;
	mov.u32 	%r30, %tid.x;
	mad.lo.s32 	%r1, %r28, %r29, %r30;
	setp.gt.s32 	%p1, %r27, 0;
	@%p1 bra 	$L__BB0_2;
	mul.wide.s32 	%rd10, %r1, 4;
	add.s64 	%rd11, %rd1, %rd10;
	ld.global.u32 	%r102, [%rd11];
	mov.b64 	%rd24, 0;
	bra.uni 	$L__BB0_14;
$L__BB0_2:
	mul.wide.s32 	%rd12, %r1, 4;
	add.s64 	%rd13, %rd1, %rd12;
	ld.global.u32 	%r102, [%rd13];
	and.b32  	%r4, %r27, 7;
	setp.lt.u32 	%p2, %r27, 8;
	mov.b32 	%r96, 0;
	mov.u32 	%r101, %r96;
	@%p2 bra 	$L__BB0_5;
	and.b32  	%r96, %r27, 2147483640;
	add.s64 	%rd23, %rd1, 16;
	mov.b32 	%r90, 0;
	mov.u32 	%r101, %r90;
$L__BB0_4:
	.pragma "nounroll";
	ld.global.u32 	%r34, [%rd23+-16];
	setp.lt.s32 	%p3, %r34, %r102;
	setp.eq.s32 	%p4, %r34, %r102;
	setp.lt.s32 	%p5, %r90, %r1;
	and.pred  	%p6, %p5, %p4;
	or.pred  	%p7, %p3, %p6;
	selp.u32 	%r35, 1, 0, %p7;
	add.s32 	%r36, %r101, %r35;
	ld.global.u32 	%r37, [%rd23+-12];
	setp.lt.s32 	%p8, %r37, %r102;
	setp.eq.s32 	%p9, %r37, %r102;
	add.s32 	%r38, %r90, 1;
	setp.lt.s32 	%p10, %r38, %r1;
	and.pred  	%p11, %p10, %p9;
	or.pred  	%p12, %p8, %p11;
	selp.u32 	%r39, 1, 0, %p12;
	add.s32 	%r40, %r36, %r39;
	ld.global.u32 	%r41, [%rd23+-8];
	setp.lt.s32 	%p13, %r41, %r102;
	setp.eq.s32 	%p14, %r41, %r102;
	add.s32 	%r42, %r90, 2;
	setp.lt.s32 	%p15, %r42, %r1;
	and.pred  	%p16, %p15, %p14;
	or.pred  	%p17, %p13, %p16;
	selp.u32 	%r43, 1, 0, %p17;
	add.s32 	%r44, %r40, %r43;
	ld.global.u32 	%r45, [%rd23+-4];
	setp.lt.s32 	%p18, %r45, %r102;
	setp.eq.s32 	%p19, %r45, %r102;
	add.s32 	%r46, %r90, 3;
	setp.lt.s32 	%p20, %r46, %r1;
	and.pred  	%p21, %p20, %p19;
	or.pred  	%p22, %p18, %p21;
	selp.u32 	%r47, 1, 0, %p22;
	add.s32 	%r48, %r44, %r47;
	ld.global.u32 	%r49, [%rd23];
	setp.lt.s32 	%p23, %r49, %r102;
	setp.eq.s32 	%p24, %r49, %r102;
	add.s32 	%r50, %r90, 4;
	setp.lt.s32 	%p25, %r50, %r1;
	and.pred  	%p26, %p25, %p24;
	or.pred  	%p27, %p23, %p26;
	selp.u32 	%r51, 1, 0, %p27;
	add.s32 	%r52, %r48, %r51;
	ld.global.u32 	%r53, [%rd23+4];
	setp.lt.s32 	%p28, %r53, %r102;
	setp.eq.s32 	%p29, %r53, %r102;
	add.s32 	%r54, %r90, 5;
	setp.lt.s32 	%p30, %r54, %r1;
	and.pred  	%p31, %p30, %p29;
	or.pred  	%p32, %p28, %p31;
	selp.u32 	%r55, 1, 0, %p32;
	add.s32 	%r56, %r52, %r55;
	ld.global.u32 	%r57, [%rd23+8];
	setp.lt.s32 	%p33, %r57, %r102;
	setp.eq.s32 	%p34, %r57, %r102;
	add.s32 	%r58, %r90, 6;
	setp.lt.s32 	%p35, %r58, %r1;
	and.pred  	%p36, %p35, %p34;
	or.pred  	%p37, %p33, %p36;
	selp.u32 	%r59, 1, 0, %p37;
	add.s32 	%r60, %r56, %r59;
	ld.global.u32 	%r61, [%rd23+12];
	setp.lt.s32 	%p38, %r61, %r102;
	setp.eq.s32 	%p39, %r61, %r102;
	add.s32 	%r62, %r90, 7;
	setp.lt.s32 	%p40, %r62, %r1;
	and.pred  	%p41, %p40, %p39;
	or.pred  	%p42, %p38, %p41;
	selp.u32 	%r63, 1, 0, %p42;
	add.s32 	%r101, %r60, %r63;
	add.s64 	%rd23, %rd23, 32;
	add.s32 	%r90, %r90, 8;
	setp.ne.s32 	%p43, %r90, %r96;
	@%p43 bra 	$L__BB0_4;
$L__BB0_5:
	setp.eq.s32 	%p44, %r4, 0;
	@%p44 bra 	$L__BB0_13;
	and.b32  	%r13, %r27, 3;
	setp.lt.u32 	%p45, %r4, 4;
	@%p45 bra 	$L__BB0_8;
	mul.wide.u32 	%rd14, %r96, 4;
	add.s64 	%rd15, %rd1, %rd14;
	ld.global.u32 	%r65, [%rd15];
	setp.lt.s32 	%p46, %r65, %r102;
	setp.eq.s32 	%p47, %r65, %r102;
	setp.lt.s32 	%p48, %r96, %r1;
	and.pred  	%p49, %p48, %p47;
	or.pred  	%p50, %p46, %p49;
	selp.u32 	%r66, 1, 0, %p50;
	add.s32 	%r67, %r101, %r66;
	add.s32 	%r68, %r96, 1;
	ld.global.u32 	%r69, [%rd15+4];
	setp.lt.s32 	%p51, %r69, %r102;
	setp.eq.s32 	%p52, %r69, %r102;
	setp.lt.s32 	%p53, %r68, %r1;
	and.pred  	%p54, %p53, %p52;
	or.pred  	%p55, %p51, %p54;
	selp.u32 	%r70, 1, 0, %p55;
	add.s32 	%r71, %r67, %r70;
	add.s32 	%r72, %r96, 2;
	ld.global.u32 	%r73, [%rd15+8];
	setp.lt.s32 	%p56, %r73, %r102;
	setp.eq.s32 	%p57, %r73, %r102;
	setp.lt.s32 	%p58, %r72, %r1;
	and.pred  	%p59, %p58, %p57;
	or.pred  	%p60, %p56, %p59;
	selp.u32 	%r74, 1, 0, %p60;
	add.s32 	%r75, %r71, %r74;
	add.s32 	%r76, %r96, 3;
	ld.global.u32 	%r77, [%rd15+12];
	setp.lt.s32 	%p61, %r77, %r102;
	setp.eq.s32 	%p62, %r77, %r102;
	setp.lt.s32 	%p63, %r76, %r1;
	and.pred  	%p64, %p63, %p62;
	or.pred  	%p65, %p61, %p64;
	selp.u32 	%r78, 1, 0, %p65;
	add.s32 	%r101, %r75, %r78;
	add.s32 	%r96, %r96, 4;
$L__BB0_8:
	setp.eq.s32 	%p66, %r13, 0;
	@%p66 bra 	$L__BB0_13;
	setp.eq.s32 	%p67, %r13, 1;
	@%p67 bra 	$L__BB0_11;
	mul.wide.u32 	%rd16, %r96, 4;
	add.s64 	%rd17, %rd1, %rd16;
	ld.global.u32 	%r80, [%rd17];
	setp.lt.s32 	%p68, %r80, %r102;
	setp.eq.s32 	%p69, %r80, %r102;
	setp.lt.s32 	%p70, %r96, %r1;
	and.pred  	%p71, %p70, %p69;
	or.pred  	%p72, %p68, %p71;
	selp.u32 	%r81, 1, 0, %p72;
	add.s32 	%r82, %r101, %r81;
	add.s32 	%r83, %r96, 1;
	ld.global.u32 	%r84, [%rd17+4];
	setp.lt.s32 	%p73, %r84, %r102;
	setp.eq.s32 	%p74, %r84, %r102;
	setp.lt.s32 	%p75, %r83, %r1;
	and.pred  	%p76, %p75, %p74;
	or.pred  	%p77, %p73, %p76;
	selp.u32 	%r85, 1, 0, %p77;
	add.s32 	%r101, %r82, %r85;
	add.s32 	%r96, %r96, 2;
$L__BB0_11:
	and.b32  	%r86, %r27, 1;
	setp.eq.b32 	%p78, %r86, 1;
	not.pred 	%p79, %p78;
	@%p79 bra 	$L__BB0_13;
	mul.wide.u32 	%rd18, %r96, 4;
	add.s64 	%rd19, %rd1, %rd18;
	ld.global.u32 	%r87, [%rd19];
	setp.lt.s32 	%p80, %r87, %r102;
	setp.eq.s32 	%p81, %r87, %r102;
	setp.lt.s32 	%p82, %r96, %r1;
	and.pred  	%p83, %p82, %p81;
	or.pred  	%p84, %p80, %p83;
	selp.u32 	%r89, 1, 0, %p84;
	add.s32 	%r101, %r101, %r89;
$L__BB0_13:
	cvt.u64.u32 	%rd24, %r101;
$L__BB0_14:
	cvta.to.global.u64 	%rd20, %rd7;
	shl.b64 	%rd21, %rd24, 2;
	add.s64 	%rd22, %rd20, %rd21;
	st.global.u32 	[%rd22], %r102;
	ret;

}


// ===== COMPILED SASS (sm_100) =====

	.target	sm_100

	.elftype	@"ET_EXEC"


//--------------------- .note.nv.tkinfo           --------------------------
	.section	.note.nv.tkinfo,"",@"SHT_NOTE"
	.sectionflags	@"SHF_NOTE_NV_TKINFO"
	.tkinfo
        /*0018*/ 	.word	0x00000002
        /*0030*/ 	.string	""
        /*0030*/ 	.string	"ptxas"
        /*0030*/ 	.string	"Cuda compilation tools, release 13.0, V13.0.88"
        /*0030*/ 	.string	"Build cuda_13.0.r13.0/compiler.36424714_0"
        /*0030*/ 	.string	"-arch sm_100 -m 64 "



//--------------------- .note.nv.cuinfo           --------------------------
	.section	.note.nv.cuinfo,"",@"SHT_NOTE"
	.sectionflags	@"SHF_NOTE_NV_CUINFO"
        /*0018*/ 	.short	0x0002
        /*001a*/ 	.short	0x0064
        /*001c*/ 	.short	0x0082
	.zero		2


//--------------------- .nv.info                  --------------------------
	.section	.nv.info,"",@"SHT_CUDA_INFO"
	.align	4


	//----- nvinfo : EIATTR_REGCOUNT
	.align		4
        /*0000*/ 	.byte	0x04, 0x2f
        /*0002*/ 	.short	(.L_1 - .L_0)
	.align		4
.L_0:
        /*0004*/ 	.word	index@(_Z23selection_sort_parallelPiS_i)
        /*0008*/ 	.word	0x0000001c


	//----- nvinfo : EIATTR_FRAME_SIZE
	.align		4
.L_1:
        /*000c*/ 	.byte	0x04, 0x11
        /*000e*/ 	.short	(.L_3 - .L_2)
	.align		4
.L_2:
        /*0010*/ 	.word	index@(_Z23selection_sort_parallelPiS_i)
        /*0014*/ 	.word	0x00000000


	//----- nvinfo : EIATTR_MIN_STACK_SIZE
	.align		4
.L_3:
        /*0018*/ 	.byte	0x04, 0x12
        /*001a*/ 	.short	(.L_5 - .L_4)
	.align		4
.L_4:
        /*001c*/ 	.word	index@(_Z23selection_sort_parallelPiS_i)
        /*0020*/ 	.word	0x00000000
.L_5:


//--------------------- .nv.compat                --------------------------
	.section	.nv.compat,"",@"SHT_CUDA_COMPAT_INFO"
	.align	4
        /*0000*/ 	.byte	0x02, 0x09, 0x00, 0x00, 0x02, 0x02, 0x01, 0x00, 0x02, 0x05, 0x05, 0x00, 0x03, 0x07, 0x01, 0x01
        /*0010*/ 	.byte	0x02, 0x03, 0x00, 0x00, 0x02, 0x06, 0x01, 0x00, 0x04, 0x0b, 0x08, 0x00, 0x09, 0x00, 0x00, 0x00
        /*0020*/ 	.byte	0x00, 0x00, 0x00, 0x00


//--------------------- .nv.info._Z23selection_sort_parallelPiS_i --------------------------
	.section	.nv.info._Z23selection_sort_parallelPiS_i,"",@"SHT_CUDA_INFO"
	.sectionflags	@""
	.align	4


	//----- nvinfo : EIATTR_CUDA_API_VERSION
	.align		4
        /*0000*/ 	.byte	0x04, 0x37
        /*0002*/ 	.short	(.L_7 - .L_6)
.L_6:
        /*0004*/ 	.word	0x00000082


	//----- nvinfo : EIATTR_KPARAM_INFO
	.align		4
.L_7:
        /*0008*/ 	.byte	0x04, 0x17
        /*000a*/ 	.short	(.L_9 - .L_8)
.L_8:
        /*000c*/ 	.word	0x00000000
        /*0010*/ 	.short	0x0002
        /*0012*/ 	.short	0x0010
        /*0014*/ 	.byte	0x00, 0xf0, 0x11, 0x00


	//----- nvinfo : EIATTR_KPARAM_INFO
	.align		4
.L_9:
        /*0018*/ 	.byte	0x04, 0x17
        /*001a*/ 	.short	(.L_11 - .L_10)
.L_10:
        /*001c*/ 	.word	0x00000000
        /*0020*/ 	.short	0x0001
        /*0022*/ 	.short	0x0008
        /*0024*/ 	.byte	0x00, 0xf5, 0x21, 0x00


	//----- nvinfo : EIATTR_KPARAM_INFO
	.align		4
.L_11:
        /*0028*/ 	.byte	0x04, 0x17
        /*002a*/ 	.short	(.L_13 - .L_12)
.L_12:
        /*002c*/ 	.word	0x00000000
        /*0030*/ 	.short	0x0000
        /*0032*/ 	.short	0x0000
        /*0034*/ 	.byte	0x00, 0xf5, 0x21, 0x00


	//----- nvinfo : EIATTR_SPARSE_MMA_MASK
	.align		4
.L_13:
        /*0038*/ 	.byte	0x03, 0x50
        /*003a*/ 	.short	0x0000


	//----- nvinfo : EIATTR_MAXREG_COUNT
	.align		4
        /*003c*/ 	.byte	0x03, 0x1b
        /*003e*/ 	.short	0x00ff


	//----- nvinfo : EIATTR_MERCURY_ISA_VERSION
	.align		4
        /*0040*/ 	.byte	0x03, 0x5f
        /*0042*/ 	.short	0x0101


	//----- nvinfo : EIATTR_VRC_CTA_INIT_COUNT
	.align		4
        /*0044*/ 	.byte	0x02, 0x4a
	.zero		1
	.zero		1


	//----- nvinfo : EIATTR_EXIT_INSTR_OFFSETS
	.align		4
        /*0048*/ 	.byte	0x04, 0x1c
        /*004a*/ 	.short	(.L_15 - .L_14)


	//   ....[0]....
.L_14:
        /*004c*/ 	.word	0x00000a40


	//----- nvinfo : EIATTR_CBANK_PARAM_SIZE
	.align		4
.L_15:
        /*0050*/ 	.byte	0x03, 0x19
        /*0052*/ 	.short	0x0014


	//----- nvinfo : EIATTR_PARAM_CBANK
	.align		4
        /*0054*/ 	.byte	0x04, 0x0a
        /*0056*/ 	.short	(.L_17 - .L_16)
	.align		4
.L_16:
        /*0058*/ 	.word	index@(.nv.constant0._Z23selection_sort_parallelPiS_i)
        /*005c*/ 	.short	0x0380
        /*005e*/ 	.short	0x0014


	//----- nvinfo : EIATTR_SW_WAR
	.align		4
.L_17:
        /*0060*/ 	.byte	0x04, 0x36
        /*0062*/ 	.short	(.L_19 - .L_18)
.L_18:
        /*0064*/ 	.word	0x00000008
.L_19:


//--------------------- .nv.callgraph             --------------------------
	.section	.nv.callgraph,"",@"SHT_CUDA_CALLGRAPH"
	.align	4
	.sectionentsize	8
	.align		4
        /*0000*/ 	.word	0x00000000
	.align		4
        /*0004*/ 	.word	0xffffffff
	.align		4
        /*0008*/ 	.word	0x00000000
	.align		4
        /*000c*/ 	.word	0xfffffffe
	.align		4
        /*0010*/ 	.word	0x00000000
	.align		4
        /*0014*/ 	.word	0xfffffffd
	.align		4
        /*0018*/ 	.word	0x00000000
	.align		4
        /*001c*/ 	.word	0xfffffffc


//--------------------- .text._Z23selection_sort_parallelPiS_i --------------------------
	.section	.text._Z23selection_sort_parallelPiS_i,"ax",@progbits
	.align	128
        .global         _Z23selection_sort_parallelPiS_i
        .type           _Z23selection_sort_parallelPiS_i,@function
        .size           _Z23selection_sort_parallelPiS_i,(.L_x_7 - _Z23selection_sort_parallelPiS_i)
        .other          _Z23selection_sort_parallelPiS_i,@"STO_CUDA_ENTRY STV_DEFAULT"
_Z23selection_sort_parallelPiS_i:
.text._Z23selection_sort_parallelPiS_i:
[----:B------:R-:W-:Y:S08]  /*0000*/  LDC R1, c[0x0][0x37c] ;  /* 0x0000df00ff017b82 */ /* 0x000ff00000000800 */
[----:B------:R-:W0:Y:S01]  /*0010*/  LDC R6, c[0x0][0x390] ;  /* 0x0000e400ff067b82 */ /* 0x000e220000000800 */
[----:B------:R-:W1:Y:S01]  /*0020*/  S2R R0, SR_TID.X ;  /* 0x0000000000007919 */ /* 0x000e620000002100 */
[----:B------:R-:W2:Y:S06]  /*0030*/  LDCU.64 UR6, c[0x0][0x358] ;  /* 0x00006b00ff0677ac */ /* 0x000eac0008000a00 */
[----:B------:R-:W1:Y:S08]  /*0040*/  S2UR UR4, SR_CTAID.X ;  /* 0x00000000000479c3 */ /* 0x000e700000002500 */
[----:B------:R-:W1:Y:S01]  /*0050*/  LDC R7, c[0x0][0x360] ;  /* 0x0000d800ff077b82 */ /* 0x000e620000000800 */
[----:B0-----:R-:W-:Y:S01]  /*0060*/  ISETP.GT.AND P0, PT, R6, RZ, PT ;  /* 0x000000ff0600720c */ /* 0x001fe20003f04270 */
[----:B-1----:R-:W-:-:S12]  /*0070*/  IMAD R7, R7, UR4, R0 ;  /* 0x0000000407077c24 */ /* 0x002fd8000f8e0200 */
[----:B--2---:R-:W-:Y:S05]  /*0080*/  @P0 BRA `(.L_x_0) ;  /* 0x0000000000140947 */ /* 0x004fea0003800000 */
[----:B------:R-:W0:Y:S02]  /*0090*/  LDC.64 R2, c[0x0][0x380] ;  /* 0x0000e000ff027b82 */ /* 0x000e240000000a00 */
[----:B0-----:R-:W-:-:S05]  /*00a0*/  IMAD.WIDE R2, R7, 0x4, R2 ;  /* 0x0000000407027825 */ /* 0x001fca00078e0202 */
[----:B------:R1:W5:Y:S01]  /*00b0*/  LDG.E R0, desc[UR6][R2.64] ;  /* 0x0000000602007981 */ /* 0x000362000c1e1900 */
[----:B------:R-:W-:Y:S01]  /*00c0*/  CS2R R10, SRZ ;  /* 0x00000000000a7805 */ /* 0x000fe2000001ff00 */
[----:B------:R-:W-:Y:S06]  /*00d0*/  BRA `(.L_x_1) ;  /* 0x0000000800487947 */ /* 0x000fec0003800000 */
.L_x_0:
[----:B------:R-:W0:Y:S01]  /*00e0*/  LDC.64 R2, c[0x0][0x380] ;  /* 0x0000e000ff027b82 */ /* 0x000e220000000a00 */
[C---:B------:R-:W-:Y:S02]  /*00f0*/  ISETP.GE.U32.AND P0, PT, R6.reuse, 0x8, PT ;  /* 0x000000080600780c */ /* 0x040fe40003f06070 */
[----:B------:R-:W-:Y:S01]  /*0100*/  LOP3.LUT R9, R6, 0x7, RZ, 0xc0, !PT ;  /* 0x0000000706097812 */ /* 0x000fe200078ec0ff */
[----:B------:R-:W-:Y:S02]  /*0110*/  IMAD.MOV.U32 R8, RZ, RZ, RZ ;  /* 0x000000ffff087224 */ /* 0x000fe400078e00ff */
[----:B------:R-:W-:Y:S01]  /*0120*/  IMAD.MOV.U32 R10, RZ, RZ, RZ ;  /* 0x000000ffff0a7224 */ /* 0x000fe200078e00ff */
[----:B------:R-:W-:Y:S01]  /*0130*/  ISETP.NE.AND P2, PT, R9, RZ, PT ;  /* 0x000000ff0900720c */ /* 0x000fe20003f45270 */
[----:B0-----:R-:W-:-:S05]  /*0140*/  IMAD.WIDE R4, R7, 0x4, R2 ;  /* 0x0000000407047825 */ /* 0x001fca00078e0202 */
[----:B------:R0:W5:Y:S01]  /*0150*/  LDG.E R0, desc[UR6][R4.64] ;  /* 0x0000000604007981 */ /* 0x000162000c1e1900 */
[----:B------:R-:W-:Y:S06]  /*0160*/  @!P0 BRA `(.L_x_2) ;  /* 0x0000000400108947 */ /* 0x000fec0003800000 */
[----:B------:R-:W1:Y:S01]  /*0170*/  LDCU.64 UR4, c[0x0][0x380] ;  /* 0x00007000ff0477ac */ /* 0x000e620008000a00 */
[----:B------:R-:W-:Y:S01]  /*0180*/  LOP3.LUT R8, R6, 0x7ffffff8, RZ, 0xc0, !PT ;  /* 0x7ffffff806087812 */ /* 0x000fe200078ec0ff */
[----:B------:R-:W-:Y:S01]  /*0190*/  IMAD.MOV.U32 R10, RZ, RZ, RZ ;  /* 0x000000ffff0a7224 */ /* 0x000fe200078e00ff */
[----:B-1----:R-:W-:-:S04]  /*01a0*/  UIADD3 UR4, UP0, UPT, UR4, 0x10, URZ ;  /* 0x0000001004047890 */ /* 0x002fc8000ff1e0ff */
[----:B------:R-:W-:Y:S02]  /*01b0*/  UIADD3.X UR5, UPT, UPT, URZ, UR5, URZ, UP0, !UPT ;  /* 0x00000005ff057290 */ /* 0x000fe400087fe4ff */
[----:B0-----:R-:W-:Y:S01]  /*01c0*/  IMAD.U32 R4, RZ, RZ, UR4 ;  /* 0x00000004ff047e24 */ /* 0x001fe2000f8e00ff */
[----:B------:R-:W-:-:S03]  /*01d0*/  UMOV UR4, URZ ;  /* 0x000000ff00047c82 */ /* 0x000fc60008000000 */
[----:B------:R-:W-:-:S07]  /*01e0*/  IMAD.U32 R5, RZ, RZ, UR5 ;  /* 0x00000005ff057e24 */ /* 0x000fce000f8e00ff */
.L_x_3:
[----:B------:R-:W2:Y:S04]  /*01f0*/  LDG.E R11, desc[UR6][R4.64+-0x10] ;  /* 0xfffff006040b7981 */ /* 0x000ea8000c1e1900 */
[----:B------:R-:W3:Y:S04]  /*0200*/  LDG.E R13, desc[UR6][R4.64+-0xc] ;  /* 0xfffff406040d7981 */ /* 0x000ee8000c1e1900 */
[----:B------:R-:W4:Y:S04]  /*0210*/  LDG.E R15, desc[UR6][R4.64+-0x8] ;  /* 0xfffff806040f7981 */ /* 0x000f28000c1e1900 */
[----:B------:R-:W4:Y:S04]  /*0220*/  LDG.E R17, desc[UR6][R4.64+-0x4] ;  /* 0xfffffc0604117981 */ /* 0x000f28000c1e1900 */
[----:B------:R-:W4:Y:S04]  /*0230*/  LDG.E R19, desc[UR6][R4.64] ;  /* 0x0000000604137981 */ /* 0x000f28000c1e1900 */
[----:B------:R-:W4:Y:S04]  /*0240*/  LDG.E R21, desc[UR6][R4.64+0x4] ;  /* 0x0000040604157981 */ /* 0x000f28000c1e1900 */
[----:B------:R-:W4:Y:S04]  /*0250*/  LDG.E R23, desc[UR6][R4.64+0x8] ;  /* 0x0000080604177981 */ /* 0x000f28000c1e1900 */
[----:B------:R-:W4:Y:S01]  /*0260*/  LDG.E R25, desc[UR6][R4.64+0xc] ;  /* 0x00000c0604197981 */ /* 0x000f22000c1e1900 */
[----:B------:R-:W-:Y:S01]  /*0270*/  UIADD3 UR5, UPT, UPT, UR4, 0x1, URZ ;  /* 0x0000000104057890 */ /* 0x000fe2000fffe0ff */
[----:B--2--5:R-:W-:-:S04]  /*0280*/  ISETP.NE.AND P1, PT, R11, R0, PT ;  /* 0x000000000b00720c */ /* 0x024fc80003f25270 */
[----:B------:R-:W-:Y:S02]  /*0290*/  ISETP.GT.AND P1, PT, R7, UR4, !P1 ;  /* 0x0000000407007c0c */ /* 0x000fe4000cf24270 */
[-C--:B---3--:R-:W-:Y:S02]  /*02a0*/  ISETP.NE.AND P0, PT, R13, R0.reuse, PT ;  /* 0x000000000d00720c */ /* 0x088fe40003f05270 */
[-C--:B------:R-:W-:Y:S01]  /*02b0*/  ISETP.LT.OR P1, PT, R11, R0.reuse, P1 ;  /* 0x000000000b00720c */ /* 0x080fe20000f21670 */
[----:B------:R-:W-:Y:S01]  /*02c0*/  VIADD R11, R10, 0x1 ;  /* 0x000000010a0b7836 */ /* 0x000fe20000000000 */
[----:B------:R-:W-:Y:S01]  /*02d0*/  ISETP.GT.AND P0, PT, R7, UR5, !P0 ;  /* 0x0000000507007c0c */ /* 0x000fe2000c704270 */
[----:B------:R-:W-:Y:S01]  /*02e0*/  UIADD3 UR5, UPT, UPT, UR4, 0x2, URZ ;  /* 0x0000000204057890 */ /* 0x000fe2000fffe0ff */
[-C--:B----4-:R-:W-:Y:S02]  /*02f0*/  ISETP.NE.AND P3, PT, R15, R0.reuse, PT ;  /* 0x000000000f00720c */ /* 0x090fe40003f65270 */
[----:B------:R-:W-:-:S07]  /*0300*/  ISETP.LT.OR P0, PT, R13, R0, P0 ;  /* 0x000000000d00720c */ /* 0x000fce0000701670 */
[----:B------:R-:W-:Y:S01]  /*0310*/  @!P1 IMAD.MOV R11, RZ, RZ, R10 ;  /* 0x000000ffff0b9224 */ /* 0x000fe200078e020a */
[----:B------:R-:W-:Y:S01]  /*0320*/  ISETP.GT.AND P1, PT, R7, UR5, !P3 ;  /* 0x0000000507007c0c */ /* 0x000fe2000df24270 */
[----:B------:R-:W-:Y:S01]  /*0330*/  UIADD3 UR5, UPT, UPT, UR4, 0x3, URZ ;  /* 0x0000000304057890 */ /* 0x000fe2000fffe0ff */
[-C--:B------:R-:W-:Y:S01]  /*0340*/  ISETP.NE.AND P3, PT, R17, R0.reuse, PT ;  /* 0x000000001100720c */ /* 0x080fe20003f65270 */
[----:B------:R-:W-:Y:S01]  /*0350*/  VIADD R10, R11, 0x1 ;  /* 0x000000010b0a7836 */ /* 0x000fe20000000000 */
[----:B------:R-:W-:Y:S01]  /*0360*/  ISETP.LT.OR P1, PT, R15, R0, P1 ;  /* 0x000000000f00720c */ /* 0x000fe20000f21670 */
[----:B------:R-:W-:Y:S02]  /*0370*/  @!P0 IMAD.MOV R10, RZ, RZ, R11 ;  /* 0x000000ffff0a8224 */ /* 0x000fe400078e020b */
[----:B------:R-:W-:Y:S01]  /*0380*/  ISETP.GT.AND P3, PT, R7, UR5, !P3 ;  /* 0x0000000507007c0c */ /* 0x000fe2000df64270 */
[----:B------:R-:W-:Y:S01]  /*0390*/  UIADD3 UR5, UPT, UPT, UR4, 0x4, URZ ;  /* 0x0000000404057890 */ /* 0x000fe2000fffe0ff */
[----:B------:R-:W-:-:S02]  /*03a0*/  VIADD R11, R10, 0x1 ;  /* 0x000000010a0b7836 */ /* 0x000fc40000000000 */
[-C--:B------:R-:W-:Y:S02]  /*03b0*/  ISETP.LT.OR P0, PT, R17, R0.reuse, P3 ;  /* 0x000000001100720c */ /* 0x080fe40001f01670 */
[----:B------:R-:W-:-:S04]  /*03c0*/  ISETP.NE.AND P3, PT, R19, R0, PT ;  /* 0x000000001300720c */ /* 0x000fc80003f65270 */
[----:B------:R-:W-:Y:S01]  /*03d0*/  @!P1 IMAD.MOV R11, RZ, RZ, R10 ;  /* 0x000000ffff0b9224 */ /* 0x000fe200078e020a */
[----:B------:R-:W-:Y:S01]  /*03e0*/  ISETP.GT.AND P1, PT, R7, UR5, !P3 ;  /* 0x0000000507007c0c */ /* 0x000fe2000df24270 */
[----:B------:R-:W-:Y:S01]  /*03f0*/  UIADD3 UR5, UPT, UPT, UR4, 0x5, URZ ;  /* 0x0000000504057890 */ /* 0x000fe2000fffe0ff */
[-C--:B------:R-:W-:Y:S01]  /*0400*/  ISETP.NE.AND P3, PT, R21, R0.reuse, PT ;  /* 0x000000001500720c */ /* 0x080fe20003f65270 */
[----:B------:R-:W-:Y:S01]  /*0410*/  VIADD R10, R11, 0x1 ;  /* 0x000000010b0a7836 */ /* 0x000fe20000000000 */
[-C--:B------:R-:W-:Y:S02]  /*0420*/  ISETP.LT.OR P1, PT, R19, R0.reuse, P1 ;  /* 0x000000001300720c */ /* 0x080fe40000f21670 */
[----:B------:R-:W-:Y:S01]  /*0430*/  @!P0 IMAD.MOV R10, RZ, RZ, R11 ;  /* 0x000000ffff0a8224 */ /* 0x000fe200078e020b */
[----:B------:R-:W-:Y:S01]  /*0440*/  ISETP.GT.AND P3, PT, R7, UR5, !P3 ;  /* 0x0000000507007c0c */ /* 0x000fe2000df64270 */
[----:B------:R-:W-:Y:S02]  /*0450*/  UIADD3 UR5, UPT, UPT, UR4, 0x6, URZ ;  /* 0x0000000604057890 */ /* 0x000fe4000fffe0ff */
[----:B------:R-:W-:Y:S01]  /*0460*/  VIADD R11, R10, 0x1 ;  /* 0x000000010a0b7836 */ /* 0x000fe20000000000 */
[----:B------:R-:W-:-:S02]  /*0470*/  ISETP.LT.OR P0, PT, R21, R0, P3 ;  /* 0x000000001500720c */ /* 0x000fc40001f01670 */
[----:B------:R-:W-:-:S04]  /*0480*/  ISETP.NE.AND P3, PT, R23, R0, PT ;  /* 0x000000001700720c */ /* 0x000fc80003f65270 */
[----:B------:R-:W-:Y:S01]  /*0490*/  @!P1 IMAD.MOV R11, RZ, RZ, R10 ;  /* 0x000000ffff0b9224 */ /* 0x000fe200078e020a */
[----:B------:R-:W-:Y:S01]  /*04a0*/  ISETP.GT.AND P1, PT, R7, UR5, !P3 ;  /* 0x0000000507007c0c */ /* 0x000fe2000df24270 */
[----:B------:R-:W-:Y:S01]  /*04b0*/  UIADD3 UR5, UPT, UPT, UR4, 0x7, URZ ;  /* 0x0000000704057890 */ /* 0x000fe2000fffe0ff */
[-C--:B------:R-:W-:Y:S01]  /*04c0*/  ISETP.NE.AND P3, PT, R25, R0.reuse, PT ;  /* 0x000000001900720c */ /* 0x080fe20003f65270 */
[----:B------:R-:W-:Y:S01]  /*04d0*/  UIADD3 UR4, UPT, UPT, UR4, 0x8, URZ ;  /* 0x0000000804047890 */ /* 0x000fe2000fffe0ff */
[----:B------:R-:W-:Y:S01]  /*04e0*/  ISETP.LT.OR P1, PT, R23, R0, P1 ;  /* 0x000000001700720c */ /* 0x000fe20000f21670 */
[----:B------:R-:W-:Y:S02]  /*04f0*/  VIADD R10, R11, 0x1 ;  /* 0x000000010b0a7836 */ /* 0x000fe40000000000 */
[----:B------:R-:W-:Y:S01]  /*0500*/  ISETP.GT.AND P3, PT, R7, UR5, !P3 ;  /* 0x0000000507007c0c */ /* 0x000fe2000df64270 */
[----:B------:R-:W-:Y:S01]  /*0510*/  @!P0 IMAD.MOV R10, RZ, RZ, R11 ;  /* 0x000000ffff0a8224 */ /* 0x000fe200078e020b */
[----:B------:R-:W-:-:S02]  /*0520*/  ISETP.NE.AND P0, PT, R8, UR4, PT ;  /* 0x0000000408007c0c */ /* 0x000fc4000bf05270 */
[----:B------:R-:W-:Y:S01]  /*0530*/  ISETP.LT.OR P3, PT, R25, R0, P3 ;  /* 0x000000001900720c */ /* 0x000fe20001f61670 */
[----:B------:R-:W-:-:S05]  /*0540*/  VIADD R11, R10, 0x1 ;  /* 0x000000010a0b7836 */ /* 0x000fca0000000000 */
[----:B------:R-:W-:Y:S01]  /*0550*/  @!P1 IMAD.MOV R11, RZ, RZ, R10 ;  /* 0x000000ffff0b9224 */ /* 0x000fe200078e020a */
[----:B------:R-:W-:-:S03]  /*0560*/  IADD3 R4, P1, PT, R4, 0x20, RZ ;  /* 0x0000002004047810 */ /* 0x000fc60007f3e0ff */
[----:B------:R-:W-:Y:S02]  /*0570*/  VIADD R10, R11, 0x1 ;  /* 0x000000010b0a7836 */ /* 0x000fe40000000000 */
[----:B------:R-:W-:Y:S02]  /*0580*/  IMAD.X R5, RZ, RZ, R5, P1 ;  /* 0x000000ffff057224 */ /* 0x000fe400008e0605 */
[----:B------:R-:W-:Y:S01]  /*0590*/  @!P3 IMAD.MOV R10, RZ, RZ, R11 ;  /* 0x000000ffff0ab224 */ /* 0x000fe200078e020b */
[----:B------:R-:W-:Y:S06]  /*05a0*/  @P0 BRA `(.L_x_3) ;  /* 0xfffffffc00100947 */ /* 0x000fec000383ffff */
.L_x_2:
[----:B------:R-:W-:Y:S05]  /*05b0*/  @!P2 BRA `(.L_x_4) ;  /* 0x00000004000ca947 */ /* 0x000fea0003800000 */
[----:B------:R-:W-:Y:S02]  /*05c0*/  ISETP.GE.U32.AND P0, PT, R9, 0x4, PT ;  /* 0x000000040900780c */ /* 0x000fe40003f06070 */
[----:B------:R-:W-:-:S04]  /*05d0*/  LOP3.LUT R14, R6, 0x3, RZ, 0xc0, !PT ;  /* 0x00000003060e7812 */ /* 0x000fc800078ec0ff */
[----:B------:R-:W-:-:S07]  /*05e0*/  ISETP.NE.AND P2, PT, R14, RZ, PT ;  /* 0x000000ff0e00720c */ /* 0x000fce0003f45270 */
[----:B------:R-:W-:Y:S06]  /*05f0*/  @!P0 BRA `(.L_x_5) ;  /* 0x0000000000748947 */ /* 0x000fec0003800000 */
[----:B0-----:R-:W-:-:S05]  /*0600*/  IMAD.WIDE.U32 R4, R8, 0x4, R2 ;  /* 0x0000000408047825 */ /* 0x001fca00078e0002 */
[----:B------:R-:W2:Y:S04]  /*0610*/  LDG.E R9, desc[UR6][R4.64] ;  /* 0x0000000604097981 */ /* 0x000ea8000c1e1900 */
[----:B------:R-:W3:Y:S04]  /*0620*/  LDG.E R11, desc[UR6][R4.64+0x4] ;  /* 0x00000406040b7981 */ /* 0x000ee8000c1e1900 */
[----:B------:R-:W4:Y:S04]  /*0630*/  LDG.E R13, desc[UR6][R4.64+0x8] ;  /* 0x00000806040d7981 */ /* 0x000f28000c1e1900 */
[----:B------:R0:W4:Y:S01]  /*0640*/  LDG.E R15, desc[UR6][R4.64+0xc] ;  /* 0x00000c06040f7981 */ /* 0x000122000c1e1900 */
[----:B------:R-:W-:-:S02]  /*0650*/  VIADD R12, R8, 0x1 ;  /* 0x00000001080c7836 */ /* 0x000fc40000000000 */
[----:B0-----:R-:W-:Y:S01]  /*0660*/  VIADD R4, R8, 0x3 ;  /* 0x0000000308047836 */ /* 0x001fe20000000000 */
[----:B--2--5:R-:W-:-:S04]  /*0670*/  ISETP.NE.AND P1, PT, R9, R0, PT ;  /* 0x000000000900720c */ /* 0x024fc80003f25270 */
[-C--:B------:R-:W-:Y:S02]  /*0680*/  ISETP.LT.AND P1, PT, R8, R7.reuse, !P1 ;  /* 0x000000070800720c */ /* 0x080fe40004f21270 */
[-C--:B---3--:R-:W-:Y:S02]  /*0690*/  ISETP.NE.AND P0, PT, R11, R0.reuse, PT ;  /* 0x000000000b00720c */ /* 0x088fe40003f05270 */
[-C--:B------:R-:W-:Y:S01]  /*06a0*/  ISETP.LT.OR P1, PT, R9, R0.reuse, P1 ;  /* 0x000000000900720c */ /* 0x080fe20000f21670 */
[----:B------:R-:W-:Y:S01]  /*06b0*/  VIADD R9, R10, 0x1 ;  /* 0x000000010a097836 */ /* 0x000fe20000000000 */
[----:B------:R-:W-:Y:S01]  /*06c0*/  ISETP.LT.AND P0, PT, R12, R7, !P0 ;  /* 0x000000070c00720c */ /* 0x000fe20004701270 */
[C---:B------:R-:W-:Y:S01]  /*06d0*/  VIADD R12, R8.reuse, 0x2 ;  /* 0x00000002080c7836 */ /* 0x040fe20000000000 */
[-C--:B----4-:R-:W-:Y:S01]  /*06e0*/  ISETP.NE.AND P3, PT, R13, R0.reuse, PT ;  /* 0x000000000d00720c */ /* 0x090fe20003f65270 */
[----:B------:R-:W-:Y:S01]  /*06f0*/  VIADD R8, R8, 0x4 ;  /* 0x0000000408087836 */ /* 0x000fe20000000000 */
[----:B------:R-:W-:-:S02]  /*0700*/  ISETP.LT.OR P0, PT, R11, R0, P0 ;  /* 0x000000000b00720c */ /* 0x000fc40000701670 */
[----:B------:R-:W-:-:S05]  /*0710*/  ISETP.LT.AND P3, PT, R12, R7, !P3 ;  /* 0x000000070c00720c */ /* 0x000fca0005f61270 */
[----:B------:R-:W-:Y:S01]  /*0720*/  @!P1 IMAD.MOV R9, RZ, RZ, R10 ;  /* 0x000000ffff099224 */ /* 0x000fe200078e020a */
[-C--:B------:R-:W-:Y:S02]  /*0730*/  ISETP.LT.OR P1, PT, R13, R0.reuse, P3 ;  /* 0x000000000d00720c */ /* 0x080fe40001f21670 */
[----:B------:R-:W-:Y:S01]  /*0740*/  ISETP.NE.AND P3, PT, R15, R0, PT ;  /* 0x000000000f00720c */ /* 0x000fe20003f65270 */
[----:B------:R-:W-:Y:S02]  /*0750*/  VIADD R5, R9, 0x1 ;  /* 0x0000000109057836 */ /* 0x000fe40000000000 */
[----:B------:R-:W-:Y:S01]  /*0760*/  @!P0 IMAD.MOV R5, RZ, RZ, R9 ;  /* 0x000000ffff058224 */ /* 0x000fe200078e0209 */
[----:B------:R-:W-:-:S03]  /*0770*/  ISETP.LT.AND P3, PT, R4, R7, !P3 ;  /* 0x000000070400720c */ /* 0x000fc60005f61270 */
[----:B------:R-:W-:Y:S01]  /*0780*/  VIADD R4, R5, 0x1 ;  /* 0x0000000105047836 */ /* 0x000fe20000000000 */
[----:B------:R-:W-:-:S03]  /*0790*/  ISETP.LT.OR P3, PT, R15, R0, P3 ;  /* 0x000000000f00720c */ /* 0x000fc60001f61670 */
[----:B------:R-:W-:-:S04]  /*07a0*/  @!P1 IMAD.MOV R4, RZ, RZ, R5 ;  /* 0x000000ffff049224 */ /* 0x000fc800078e0205 */
[----:B------:R-:W-:-:S06]  /*07b0*/  VIADD R10, R4, 0x1 ;  /* 0x00000001040a7836 */ /* 0x000fcc0000000000 */
[----:B------:R-:W-:-:S07]  /*07c0*/  @!P3 IMAD.MOV R10, RZ, RZ, R4 ;  /* 0x000000ffff0ab224 */ /* 0x000fce00078e0204 */
.L_x_5:
[----:B------:R-:W-:Y:S05]  /*07d0*/  @!P2 BRA `(.L_x_4) ;  /* 0x000000000084a947 */ /* 0x000fea0003800000 */
[----:B------:R-:W-:-:S13]  /*07e0*/  ISETP.NE.AND P3, PT, R14, 0x1, PT ;  /* 0x000000010e00780c */ /* 0x000fda0003f65270 */
[----:B0-----:R-:W-:-:S05]  /*07f0*/  @P3 IMAD.WIDE.U32 R4, R8, 0x4, R2 ;  /* 0x0000000408043825 */ /* 0x001fca00078e0002 */
[----:B------:R-:W2:Y:S01]  /*0800*/  @P3 LDG.E R9, desc[UR6][R4.64] ;  /* 0x0000000604093981 */ /* 0x000ea2000c1e1900 */
[----:B------:R-:W-:-:S03]  /*0810*/  LOP3.LUT R6, R6, 0x1, RZ, 0xc0, !PT ;  /* 0x0000000106067812 */ /* 0x000fc600078ec0ff */
[----:B------:R-:W3:Y:S01]  /*0820*/  @P3 LDG.E R11, desc[UR6][R4.64+0x4] ;  /* 0x00000406040b3981 */ /* 0x000ee2000c1e1900 */
[----:B------:R-:W-:Y:S01]  /*0830*/  ISETP.NE.U32.AND P2, PT, R6, 0x1, PT ;  /* 0x000000010600780c */ /* 0x000fe20003f45070 */
[----:B------:R-:W-:Y:S01]  /*0840*/  @P3 VIADD R6, R8, 0x1 ;  /* 0x0000000108063836 */ /* 0x000fe20000000000 */
[----:B--2--5:R-:W-:-:S04]  /*0850*/  @P3 ISETP.NE.AND P0, PT, R9, R0, PT ;  /* 0x000000000900320c */ /* 0x024fc80003f05270 */
[C---:B------:R-:W-:Y:S01]  /*0860*/  @P3 ISETP.LT.AND P0, PT, R8.reuse, R7, !P0 ;  /* 0x000000070800320c */ /* 0x040fe20004701270 */
[----:B------:R-:W-:-:S06]  /*0870*/  @P3 VIADD R8, R8, 0x2 ;  /* 0x0000000208083836 */ /* 0x000fcc0000000000 */
[----:B------:R-:W-:-:S06]  /*0880*/  @!P2 IMAD.WIDE.U32 R2, R8, 0x4, R2 ;  /* 0x000000040802a825 */ /* 0x000fcc00078e0002 */
[----:B------:R0:W2:Y:S01]  /*0890*/  @!P2 LDG.E R3, desc[UR6][R2.64] ;  /* 0x000000060203a981 */ /* 0x0000a2000c1e1900 */
[-C--:B------:R-:W-:Y:S02]  /*08a0*/  @P3 ISETP.LT.OR P0, PT, R9, R0.reuse, P0 ;  /* 0x000000000900320c */ /* 0x080fe40000701670 */
[----:B---3--:R-:W-:Y:S02]  /*08b0*/  @P3 ISETP.NE.AND P4, PT, R11, R0, PT ;  /* 0x000000000b00320c */ /* 0x008fe40003f85270 */
[----:B------:R-:W-:Y:S02]  /*08c0*/  PLOP3.LUT P1, PT, PT, PT, PT, 0x80, 0x8 ;  /* 0x000000000008781c */ /* 0x000fe40003f2f070 */
[----:B------:R-:W-:Y:S02]  /*08d0*/  @P3 PLOP3.LUT P1, PT, P0, PT, PT, 0x80, 0x8 ;  /* 0x000000000008381c */ /* 0x000fe4000072f070 */
[----:B------:R-:W-:-:S04]  /*08e0*/  @P3 ISETP.LT.AND P4, PT, R6, R7, !P4 ;  /* 0x000000070600320c */ /* 0x000fc80006781270 */
[----:B------:R-:W-:Y:S02]  /*08f0*/  @P3 ISETP.LT.OR P4, PT, R11, R0, P4 ;  /* 0x000000000b00320c */ /* 0x000fe40002781670 */
[----:B------:R-:W-:Y:S02]  /*0900*/  PLOP3.LUT P0, PT, PT, PT, PT, 0x80, 0x8 ;  /* 0x000000000008781c */ /* 0x000fe40003f0f070 */
[----:B------:R-:W-:Y:S01]  /*0910*/  @P3 PLOP3.LUT P0, PT, P4, PT, PT, 0x80, 0x8 ;  /* 0x000000000008381c */ /* 0x000fe2000270f070 */
[----:B------:R-:W-:Y:S02]  /*0920*/  @P3 VIADD R4, R10, 0x1 ;  /* 0x000000010a043836 */ /* 0x000fe40000000000 */
[----:B------:R-:W-:-:S04]  /*0930*/  @!P1 IMAD.MOV R4, RZ, RZ, R10 ;  /* 0x000000ffff049224 */ /* 0x000fc800078e020a */
[----:B0-----:R-:W-:-:S06]  /*0940*/  @P3 VIADD R2, R4, 0x1 ;  /* 0x0000000104023836 */ /* 0x001fcc0000000000 */
[----:B------:R-:W-:-:S04]  /*0950*/  @!P0 IMAD.MOV R2, RZ, RZ, R4 ;  /* 0x000000ffff028224 */ /* 0x000fc800078e0204 */
[----:B------:R-:W-:-:S04]  /*0960*/  @P3 IMAD.MOV.U32 R10, RZ, RZ, R2 ;  /* 0x000000ffff0a3224 */ /* 0x000fc800078e0002 */
[----:B------:R-:W-:Y:S01]  /*0970*/  @!P2 VIADD R2, R10, 0x1 ;  /* 0x000000010a02a836 */ /* 0x000fe20000000000 */
[----:B--2---:R-:W-:-:S04]  /*0980*/  @!P2 ISETP.NE.AND P4, PT, R3, R0, PT ;  /* 0x000000000300a20c */ /* 0x004fc80003f85270 */
[----:B------:R-:W-:-:S04]  /*0990*/  @!P2 ISETP.LT.AND P1, PT, R8, R7, !P4 ;  /* 0x000000070800a20c */ /* 0x000fc80006721270 */
[----:B------:R-:W-:Y:S02]  /*09a0*/  @!P2 ISETP.LT.OR P4, PT, R3, R0, P1 ;  /* 0x000000000300a20c */ /* 0x000fe40000f81670 */
[----:B------:R-:W-:Y:S02]  /*09b0*/  PLOP3.LUT P1, PT, PT, PT, PT, 0x80, 0x8 ;  /* 0x000000000008781c */ /* 0x000fe40003f2f070 */
[----:B------:R-:W-:-:S13]  /*09c0*/  @!P2 PLOP3.LUT P1, PT, P4, PT, PT, 0x80, 0x8 ;  /* 0x000000000008a81c */ /* 0x000fda000272f070 */
[----:B------:R-:W-:-:S04]  /*09d0*/  @!P1 IMAD.MOV R2, RZ, RZ, R10 ;  /* 0x000000ffff029224 */ /* 0x000fc800078e020a */
[----:B------:R-:W-:-:S07]  /*09e0*/  @!P2 IMAD.MOV.U32 R10, RZ, RZ, R2 ;  /* 0x000000ffff0aa224 */ /* 0x000fce00078e0002 */
.L_x_4:
[----:B------:R-:W-:-:S07]  /*09f0*/  IMAD.MOV.U32 R11, RZ, RZ, RZ ;  /* 0x000000ffff0b7224 */ /* 0x000fce00078e00ff */
.L_x_1:
[----:B------:R-:W1:Y:S02]  /*0a00*/  LDCU.64 UR4, c[0x0][0x388] ;  /* 0x00007100ff0477ac */ /* 0x000e640008000a00 */
[----:B-1----:R-:W-:-:S04]  /*0a10*/  LEA R2, P0, R10, UR4, 0x2 ;  /* 0x000000040a027c11 */ /* 0x002fc8000f8010ff */
[----:B------:R-:W-:-:S05]  /*0a20*/  LEA.HI.X R3, R10, UR5, R11, 0x2, P0 ;  /* 0x000000050a037c11 */ /* 0x000fca00080f140b */
[----:B-----5:R-:W-:Y:S01]  /*0a30*/  STG.E desc[UR6][R2.64], R0 ;  /* 0x0000000002007986 */ /* 0x020fe2000c101906 */
[----:B------:R-:W-:Y:S05]  /*0a40*/  EXIT ;  /* 0x000000000000794d */ /* 0x000fea0003800000 */
.L_x_6:
[----:B------:R-:W-:-:S00]  /*0a50*/  BRA `(.L_x_6) ;  /* 0xfffffffc00fc7947 */ /* 0x000fc0000383ffff */
[----:B------:R-:W-:-:S00]  /*0a60*/  NOP ;  /* 0x0000000000007918 */ /* 0x000fc00000000000 */
        /* <DEDUP_REMOVED lines=9> */
.L_x_7:


//--------------------- .nv.shared.reserved.0     --------------------------
	.section	.nv.shared.reserved.0,"aw",@nobits
	.weak		__nv_reservedSMEM_offset_0_alias
	.size		__nv_reservedSMEM_offset_0_alias, 0, 64
	.other		__nv_reservedSMEM_offset_0_alias,@"STO_CUDA_RESERVED_SHARED STV_DEFAULT"
__nv_reservedSMEM_offset_0_alias:
	.zero		0
	.zero		64


//--------------------- .nv.constant0._Z23selection_sort_parallelPiS_i --------------------------
	.section	.nv.constant0._Z23selection_sort_parallelPiS_i,"a",@progbits
	.sectionflags	@""
	.align	4
.nv.constant0._Z23selection_sort_parallelPiS_i:
	.zero		916


//--------------------- SYMBOLS --------------------------

	.type		.nv.reservedSmem.offset0,@object
	.size		.nv.reservedSmem.offset0,0x4
